//
// Generated by NVIDIA NVVM Compiler
//
// Compiler Build ID: CL-36424714
// Cuda compilation tools, release 13.0, V13.0.88
// Based on NVVM 20.0.0
//

.version 9.0
.target sm_100
.address_size 64

	// .globl	_Z12demo1_kernelv
.extern .func  (.param .b32 func_retval0) vprintf
(
	.param .b64 vprintf_param_0,
	.param .b64 vprintf_param_1
)
;
// static_shared_memory has been demoted
// static_shared_memory2 has been demoted
// shared_value1 has been demoted
// _ZZ12demo2_kernelvE13shared_value2 has been demoted
.global .align 1 .b8 $str[39] = {84, 104, 101, 32, 83, 116, 97, 116, 105, 99, 32, 115, 104, 97, 114, 101, 100, 45, 109, 101, 109, 111, 114, 121, 32, 97, 100, 100, 114, 101, 115, 115, 32, 61, 32, 37, 112, 10};
.global .align 1 .b8 $str$1[40] = {84, 104, 101, 32, 83, 116, 97, 116, 105, 99, 32, 115, 104, 97, 114, 101, 100, 45, 109, 101, 109, 111, 114, 121, 50, 32, 97, 100, 100, 114, 101, 115, 115, 32, 61, 32, 37, 112, 10};
.global .align 1 .b8 $str$2[40] = {84, 104, 101, 32, 68, 121, 110, 97, 109, 105, 99, 32, 115, 104, 97, 114, 101, 100, 45, 109, 101, 109, 111, 114, 121, 32, 97, 100, 100, 114, 101, 115, 115, 32, 61, 32, 37, 112, 10};
.extern .shared .align 16 .b8 dynamic_shared_memory[];
.global .align 1 .b8 $str$3[41] = {84, 104, 101, 32, 68, 121, 110, 97, 109, 105, 99, 32, 115, 104, 97, 114, 101, 100, 45, 109, 101, 109, 111, 114, 121, 50, 32, 97, 100, 100, 114, 101, 115, 115, 32, 61, 32, 37, 112, 10};
.extern .shared .align 16 .b8 dynamic_shared_memory2[];
.global .align 1 .b8 $str$4[20] = {82, 117, 110, 110, 105, 110, 103, 32, 116, 104, 101, 32, 107, 101, 114, 110, 101, 108, 10};
.global .align 1 .b8 $str$5[54] = {37, 100, 46, 37, 100, 32, 115, 104, 97, 114, 101, 100, 95, 118, 97, 108, 117, 101, 49, 32, 61, 32, 37, 100, 91, 37, 112, 93, 44, 32, 115, 104, 97, 114, 101, 100, 95, 118, 97, 108, 117, 101, 50, 32, 61, 32, 37, 100, 91, 37, 112, 93, 10};

.visible .entry _Z12demo1_kernelv()
{
	.local .align 8 .b8 	__local_depot0[8];
	.reg .b64 	%SP;
	.reg .b64 	%SPL;
	.reg .pred 	%p<2>;
	.reg .b32 	%r<18>;
	.reg .b64 	%rd<21>;
	// demoted variable
	.shared .align 1 .b8 static_shared_memory[6144];
	// demoted variable
	.shared .align 1 .b8 static_shared_memory2[2];
	mov.u64 	%SPL, __local_depot0;
	cvta.local.u64 	%SP, %SPL;
	add.u64 	%rd1, %SP, 0;
	add.u64 	%rd2, %SPL, 0;
	mov.u32 	%r1, static_shared_memory;
	cvt.u64.u32 	%rd3, %r1;
	cvta.shared.u64 	%rd4, %rd3;
	st.local.u64 	[%rd2], %rd4;
	mov.u64 	%rd5, $str;
	cvta.global.u64 	%rd6, %rd5;
	{ // callseq 0, 0
	.param .b64 param0;
	st.param.b64 	[param0], %rd6;
	.param .b64 param1;
	st.param.b64 	[param1], %rd1;
	.param .b32 retval0;
	call.uni (retval0), 
	vprintf, 
	(
	param0, 
	param1
	);
	ld.param.b32 	%r2, [retval0];
	} // callseq 0
	mov.u32 	%r4, static_shared_memory2;
	cvt.u64.u32 	%rd7, %r4;
	cvta.shared.u64 	%rd8, %rd7;
	st.local.u64 	[%rd2], %rd8;
	mov.u64 	%rd9, $str$1;
	cvta.global.u64 	%rd10, %rd9;
	{ // callseq 1, 0
	.param .b64 param0;
	st.param.b64 	[param0], %rd10;
	.param .b64 param1;
	st.param.b64 	[param1], %rd1;
	.param .b32 retval0;
	call.uni (retval0), 
	vprintf, 
	(
	param0, 
	param1
	);
	ld.param.b32 	%r5, [retval0];
	} // callseq 1
	mov.u32 	%r7, dynamic_shared_memory;
	cvt.u64.u32 	%rd11, %r7;
	cvta.shared.u64 	%rd12, %rd11;
	st.local.u64 	[%rd2], %rd12;
	mov.u64 	%rd13, $str$2;
	cvta.global.u64 	%rd14, %rd13;
	{ // callseq 2, 0
	.param .b64 param0;
	st.param.b64 	[param0], %rd14;
	.param .b64 param1;
	st.param.b64 	[param1], %rd1;
	.param .b32 retval0;
	call.uni (retval0), 
	vprintf, 
	(
	param0, 
	param1
	);
	ld.param.b32 	%r8, [retval0];
	} // callseq 2
	mov.u32 	%r10, dynamic_shared_memory2;
	cvt.u64.u32 	%rd15, %r10;
	cvta.shared.u64 	%rd16, %rd15;
	st.local.u64 	[%rd2], %rd16;
	mov.u64 	%rd17, $str$3;
	cvta.global.u64 	%rd18, %rd17;
	{ // callseq 3, 0
	.param .b64 param0;
	st.param.b64 	[param0], %rd18;
	.param .b64 param1;
	st.param.b64 	[param1], %rd1;
	.param .b32 retval0;
	call.uni (retval0), 
	vprintf, 
	(
	param0, 
	param1
	);
	ld.param.b32 	%r11, [retval0];
	} // callseq 3
	mov.u32 	%r13, %ctaid.x;
	mov.u32 	%r14, %tid.x;
	or.b32  	%r15, %r13, %r14;
	setp.ne.s32 	%p1, %r15, 0;
	@%p1 bra 	$L__BB0_2;
	mov.u64 	%rd19, $str$4;
	cvta.global.u64 	%rd20, %rd19;
	{ // callseq 4, 0
	.param .b64 param0;
	st.param.b64 	[param0], %rd20;
	.param .b64 param1;
	st.param.b64 	[param1], 0;
	.param .b32 retval0;
	call.uni (retval0), 
	vprintf, 
	(
	param0, 
	param1
	);
	ld.param.b32 	%r16, [retval0];
	} // callseq 4
$L__BB0_2:
	ret;

}
	// .globl	_Z12demo2_kernelv
.visible .entry _Z12demo2_kernelv()
{
	.local .align 8 .b8 	__local_depot1[40];
	.reg .b64 	%SP;
	.reg .b64 	%SPL;
	.reg .pred 	%p<3>;
	.reg .b32 	%r<14>;
	.reg .b64 	%rd<9>;
	// demoted variable
	.shared .align 4 .u32 shared_value1;
	// demoted variable
	.shared .align 4 .u32 _ZZ12demo2_kernelvE13shared_value2;
	mov.u64 	%SPL, __local_depot1;
	cvta.local.u64 	%SP, %SPL;
	mov.u32 	%r1, %tid.x;
	setp.ne.s32 	%p1, %r1, 0;
	@%p1 bra 	$L__BB1_4;
	mov.u32 	%r2, %ctaid.x;
	setp.ne.s32 	%p2, %r2, 0;
	@%p2 bra 	$L__BB1_3;
	mov.b32 	%r5, 1314;
	st.shared.u32 	[shared_value1], %r5;
	mov.b32 	%r6, 66;
	st.shared.u32 	[_ZZ12demo2_kernelvE13shared_value2], %r6;
	bra.uni 	$L__BB1_4;
$L__BB1_3:
	mov.b32 	%r3, 520;
	st.shared.u32 	[shared_value1], %r3;
	mov.b32 	%r4, 88;
	st.shared.u32 	[_ZZ12demo2_kernelvE13shared_value2], %r4;
$L__BB1_4:
	add.u64 	%rd1, %SP, 0;
	add.u64 	%rd2, %SPL, 0;
	bar.sync 	0;
	mov.u32 	%r7, %ctaid.x;
	mov.u32 	%r8, shared_value1;
	ld.shared.u32 	%r9, [shared_value1];
	mov.u32 	%r10, _ZZ12demo2_kernelvE13shared_value2;
	ld.shared.u32 	%r11, [_ZZ12demo2_kernelvE13shared_value2];
	st.local.v2.u32 	[%rd2], {%r7, %r1};
	st.local.u32 	[%rd2+8], %r9;
	cvt.u64.u32 	%rd3, %r8;
	cvta.shared.u64 	%rd4, %rd3;
	st.local.u64 	[%rd2+16], %rd4;
	st.local.u32 	[%rd2+24], %r11;
	cvt.u64.u32 	%rd5, %r10;
	cvta.shared.u64 	%rd6, %rd5;
	st.local.u64 	[%rd2+32], %rd6;
	mov.u64 	%rd7, $str$5;
	cvta.global.u64 	%rd8, %rd7;
	{ // callseq 5, 0
	.param .b64 param0;
	st.param.b64 	[param0], %rd8;
	.param .b64 param1;
	st.param.b64 	[param1], %rd1;
	.param .b32 retval0;
	call.uni (retval0), 
	vprintf, 
	(
	param0, 
	param1
	);
	ld.param.b32 	%r12, [retval0];
	} // callseq 5
	ret;

}


// ===== COMPILED SASS (sm_100) =====

	.target	sm_100

	.elftype	@"ET_EXEC"


//--------------------- .note.nv.tkinfo           --------------------------
	.section	.note.nv.tkinfo,"",@"SHT_NOTE"
	.sectionflags	@"SHF_NOTE_NV_TKINFO"
	.tkinfo
        /*0018*/ 	.word	0x00000002
        /*0030*/ 	.string	""
        /*0030*/ 	.string	"ptxas"
        /*0030*/ 	.string	"Cuda compilation tools, release 13.0, V13.0.88"
        /*0030*/ 	.string	"Build cuda_13.0.r13.0/compiler.36424714_0"
        /*0030*/ 	.string	"-arch sm_100 -m 64 "



//--------------------- .note.nv.cuinfo           --------------------------
	.section	.note.nv.cuinfo,"",@"SHT_NOTE"
	.sectionflags	@"SHF_NOTE_NV_CUINFO"
        /*0018*/ 	.short	0x0002
        /*001a*/ 	.short	0x0064
        /*001c*/ 	.short	0x0082
	.zero		2


//--------------------- .nv.info                  --------------------------
	.section	.nv.info,"",@"SHT_CUDA_INFO"
	.align	4


	//----- nvinfo : EIATTR_REGCOUNT
	.align		4
        /*0000*/ 	.byte	0x04, 0x2f
        /*0002*/ 	.short	(.L_7 - .L_6)
	.align		4
.L_6:
        /*0004*/ 	.word	index@(_Z12demo1_kernelv)
        /*0008*/ 	.word	0x00000018


	//----- nvinfo : EIATTR_FRAME_SIZE
	.align		4
.L_7:
        /*000c*/ 	.byte	0x04, 0x11
        /*000e*/ 	.short	(.L_9 - .L_8)
	.align		4
.L_8:
        /*0010*/ 	.word	index@(_Z12demo1_kernelv)
        /*0014*/ 	.word	0x00000008


	//----- nvinfo : EIATTR_REGCOUNT
	.align		4
.L_9:
        /*0018*/ 	.byte	0x04, 0x2f
        /*001a*/ 	.short	(.L_11 - .L_10)
	.align		4
.L_10:
        /*001c*/ 	.word	index@(_Z12demo2_kernelv)
        /*0020*/ 	.word	0x00000018


	//----- nvinfo : EIATTR_FRAME_SIZE
	.align		4
.L_11:
        /*0024*/ 	.byte	0x04, 0x11
        /*0026*/ 	.short	(.L_13 - .L_12)
	.align		4
.L_12:
        /*0028*/ 	.word	index@(_Z12demo2_kernelv)
        /*002c*/ 	.word	0x00000028


	//----- nvinfo : EIATTR_MIN_STACK_SIZE
	.align		4
.L_13:
        /*0030*/ 	.byte	0x04, 0x12
        /*0032*/ 	.short	(.L_15 - .L_14)
	.align		4
.L_14:
        /*0034*/ 	.word	index@(_Z12demo2_kernelv)
        /*0038*/ 	.word	0x00000028


	//----- nvinfo : EIATTR_MIN_STACK_SIZE
	.align		4
.L_15:
        /*003c*/ 	.byte	0x04, 0x12
        /*003e*/ 	.short	(.L_17 - .L_16)
	.align		4
.L_16:
        /*0040*/ 	.word	index@(_Z12demo1_kernelv)
        /*0044*/ 	.word	0x00000008
.L_17:


//--------------------- .nv.compat                --------------------------
	.section	.nv.compat,"",@"SHT_CUDA_COMPAT_INFO"
	.align	4
        /*0000*/ 	.byte	0x02, 0x09, 0x00, 0x00, 0x02, 0x02, 0x01, 0x00, 0x02, 0x05, 0x05, 0x00, 0x03, 0x07, 0x01, 0x01
        /*0010*/ 	.byte	0x02, 0x03, 0x00, 0x00, 0x02, 0x06, 0x01, 0x00, 0x04, 0x0b, 0x08, 0x00, 0x09, 0x00, 0x00, 0x00
        /*0020*/ 	.byte	0x00, 0x00, 0x00, 0x00


//--------------------- .nv.info._Z12demo2_kernelv --------------------------
	.section	.nv.info._Z12demo2_kernelv,"",@"SHT_CUDA_INFO"
	.sectionflags	@""
	.align	4


	//----- nvinfo : EIATTR_CUDA_API_VERSION
	.align		4
        /*0000*/ 	.byte	0x04, 0x37
        /*0002*/ 	.short	(.L_19 - .L_18)
.L_18:
        /*0004*/ 	.word	0x00000082


	//----- nvinfo : EIATTR_SPARSE_MMA_MASK
	.align		4
.L_19:
        /*0008*/ 	.byte	0x03, 0x50
        /*000a*/ 	.short	0x0000


	//----- nvinfo : EIATTR_MAXREG_COUNT
	.align		4
        /*000c*/ 	.byte	0x03, 0x1b
        /*000e*/ 	.short	0x00ff


	//----- nvinfo : EIATTR_NUM_BARRIERS
	.align		4
        /*0010*/ 	.byte	0x02, 0x4c
        /*0012*/ 	.byte	0x01
	.zero		1


	//----- nvinfo : EIATTR_EXTERNS
	.align		4
        /*0014*/ 	.byte	0x04, 0x0f
        /*0016*/ 	.short	(.L_21 - .L_20)


	//   ....[0]....
	.align		4
.L_20:
        /*0018*/ 	.word	index@(vprintf)


	//----- nvinfo : EIATTR_MERCURY_ISA_VERSION
	.align		4
.L_21:
        /*001c*/ 	.byte	0x03, 0x5f
        /*001e*/ 	.short	0x0101


	//----- nvinfo : EIATTR_VRC_CTA_INIT_COUNT
	.align		4
        /*0020*/ 	.byte	0x02, 0x4a
	.zero		1
	.zero		1


	//----- nvinfo : EIATTR_SYSCALL_OFFSETS
	.align		4
        /*0024*/ 	.byte	0x04, 0x46
        /*0026*/ 	.short	(.L_23 - .L_22)


	//   ....[0]....
.L_22:
        /*0028*/ 	.word	0x00000330


	//----- nvinfo : EIATTR_EXIT_INSTR_OFFSETS
	.align		4
.L_23:
        /*002c*/ 	.byte	0x04, 0x1c
        /*002e*/ 	.short	(.L_25 - .L_24)


	//   ....[0]....
.L_24:
        /*0030*/ 	.word	0x00000340


	//----- nvinfo : EIATTR_CRS_STACK_SIZE
	.align		4
.L_25:
        /*0034*/ 	.byte	0x04, 0x1e
        /*0036*/ 	.short	(.L_27 - .L_26)
.L_26:
        /*0038*/ 	.word	0x00000000


	//----- nvinfo : EIATTR_SW_WAR
	.align		4
.L_27:
        /*003c*/ 	.byte	0x04, 0x36
        /*003e*/ 	.short	(.L_29 - .L_28)
.L_28:
        /*0040*/ 	.word	0x00000008
.L_29:


//--------------------- .nv.info._Z12demo1_kernelv --------------------------
	.section	.nv.info._Z12demo1_kernelv,"",@"SHT_CUDA_INFO"
	.sectionflags	@""
	.align	4


	//----- nvinfo : EIATTR_CUDA_API_VERSION
	.align		4
        /*0000*/ 	.byte	0x04, 0x37
        /*0002*/ 	.short	(.L_31 - .L_30)
.L_30:
        /*0004*/ 	.word	0x00000082


	//----- nvinfo : EIATTR_SPARSE_MMA_MASK
	.align		4
.L_31:
        /*0008*/ 	.byte	0x03, 0x50
        /*000a*/ 	.short	0x0000


	//----- nvinfo : EIATTR_MAXREG_COUNT
	.align		4
        /*000c*/ 	.byte	0x03, 0x1b
        /*000e*/ 	.short	0x00ff


	//----- nvinfo : EIATTR_EXTERNS
	.align		4
        /*0010*/ 	.byte	0x04, 0x0f
        /*0012*/ 	.short	(.L_33 - .L_32)


	//   ....[0]....
	.align		4
.L_32:
        /*0014*/ 	.word	index@(vprintf)


	//----- nvinfo : EIATTR_MERCURY_ISA_VERSION
	.align		4
.L_33:
        /*0018*/ 	.byte	0x03, 0x5f
        /*001a*/ 	.short	0x0101


	//----- nvinfo : EIATTR_VRC_CTA_INIT_COUNT
	.align		4
        /*001c*/ 	.byte	0x02, 0x4a
	.zero		1
	.zero		1


	//----- nvinfo : EIATTR_SYSCALL_OFFSETS
	.align		4
        /*0020*/ 	.byte	0x04, 0x46
        /*0022*/ 	.short	(.L_35 - .L_34)


	//   ....[0]....
.L_34:
        /*0024*/ 	.word	0x00000150


	//   ....[1]....
        /*0028*/ 	.word	0x00000240


	//   ....[2]....
        /*002c*/ 	.word	0x00000330


	//   ....[3]....
        /*0030*/ 	.word	0x00000420


	//   ....[4]....
        /*0034*/ 	.word	0x000004d0


	//----- nvinfo : EIATTR_EXIT_INSTR_OFFSETS
	.align		4
.L_35:
        /*0038*/ 	.byte	0x04, 0x1c
        /*003a*/ 	.short	(.L_37 - .L_36)


	//   ....[0]....
.L_36:
        /*003c*/ 	.word	0x00000460


	//   ....[1]....
        /*0040*/ 	.word	0x000004e0


	//----- nvinfo : EIATTR_CRS_STACK_SIZE
	.align		4
.L_37:
        /*0044*/ 	.byte	0x04, 0x1e
        /*0046*/ 	.short	(.L_39 - .L_38)
.L_38:
        /*0048*/ 	.word	0x00000000


	//----- nvinfo : EIATTR_SW_WAR
	.align		4
.L_39:
        /*004c*/ 	.byte	0x04, 0x36
        /*004e*/ 	.short	(.L_41 - .L_40)
.L_40:
        /*0050*/ 	.word	0x00000008
.L_41:


//--------------------- .nv.callgraph             --------------------------
	.section	.nv.callgraph,"",@"SHT_CUDA_CALLGRAPH"
	.align	4
	.sectionentsize	8
	.align		4
        /*0000*/ 	.word	0x00000000
	.align		4
        /*0004*/ 	.word	0xffffffff
	.align		4
        /*0008*/ 	.word	index@(_Z12demo2_kernelv)
	.align		4
        /*000c*/ 	.word	index@(vprintf)
	.align		4
        /*0010*/ 	.word	index@(_Z12demo1_kernelv)
	.align		4
        /*0014*/ 	.word	index@(vprintf)
	.align		4
        /*0018*/ 	.word	0x00000000
	.align		4
        /*001c*/ 	.word	0xfffffffe
	.align		4
        /*0020*/ 	.word	0x00000000
	.align		4
        /*0024*/ 	.word	0xfffffffd
	.align		4
        /*0028*/ 	.word	0x00000000
	.align		4
        /*002c*/ 	.word	0xfffffffc


//--------------------- .nv.constant4             --------------------------
	.section	.nv.constant4,"a",@progbits
	.align	8
	.align		8
.nv.constant4:
        /*0000*/ 	.dword	vprintf
	.align		8
        /*0008*/ 	.dword	$str
	.align		8
        /*0010*/ 	.dword	$str$1
	.align		8
        /*0018*/ 	.dword	$str$2
	.align		8
        /*0020*/ 	.dword	$str$3
	.align		8
        /*0028*/ 	.dword	$str$4
	.align		8
        /*0030*/ 	.dword	$str$5


//--------------------- .text._Z12demo2_kernelv   --------------------------
	.section	.text._Z12demo2_kernelv,"ax",@progbits
	.align	128
        .global         _Z12demo2_kernelv
        .type           _Z12demo2_kernelv,@function
        .size           _Z12demo2_kernelv,(.L_x_11 - _Z12demo2_kernelv)
        .other          _Z12demo2_kernelv,@"STO_CUDA_ENTRY STV_DEFAULT"
_Z12demo2_kernelv:
.text._Z12demo2_kernelv:
[----:B------:R-:W0:Y:S01]  /*0000*/  LDC R1, c[0x0][0x37c] ;  /* 0x0000df00ff017b82 */ /* 0x000e220000000800 */
[----:B------:R-:W1:Y:S01]  /*0010*/  S2R R15, SR_TID.X ;  /* 0x00000000000f7919 */ /* 0x000e620000002100 */
[----:B------:R-:W2:Y:S01]  /*0020*/  LDCU UR4, c[0x0][0x2f8] ;  /* 0x00005f00ff0477ac */ /* 0x000ea20008000800 */
[----:B0-----:R-:W-:Y:S01]  /*0030*/  VIADD R1, R1, 0xffffffd8 ;  /* 0xffffffd801017836 */ /* 0x001fe20000000000 */
[----:B------:R-:W-:Y:S01]  /*0040*/  BSSY.RECONVERGENT B0, `(.L_x_0) ;  /* 0x0000016000007945 */ /* 0x000fe20003800200 */
[----:B------:R-:W0:Y:S03]  /*0050*/  LDCU UR5, c[0x0][0x2fc] ;  /* 0x00005f80ff0577ac */ /* 0x000e260008000800 */
[----:B--2---:R-:W-:-:S05]  /*0060*/  IADD3 R6, P1, PT, R1, UR4, RZ ;  /* 0x0000000401067c10 */ /* 0x004fca000ff3e0ff */
[----:B0-----:R-:W-:Y:S01]  /*0070*/  IMAD.X R7, RZ, RZ, UR5, P1 ;  /* 0x00000005ff077e24 */ /* 0x001fe200088e06ff */
[----:B-1----:R-:W-:-:S13]  /*0080*/  ISETP.NE.AND P0, PT, R15, RZ, PT ;  /* 0x000000ff0f00720c */ /* 0x002fda0003f05270 */
[----:B------:R-:W-:Y:S05]  /*0090*/  @P0 BRA `(.L_x_1) ;  /* 0x0000000000400947 */ /* 0x000fea0003800000 */
[----:B------:R-:W0:Y:S02]  /*00a0*/  S2UR UR4, SR_CTAID.X ;  /* 0x00000000000479c3 */ /* 0x000e240000002500 */
[----:B0-----:R-:W-:-:S09]  /*00b0*/  UISETP.NE.AND UP0, UPT, UR4, URZ, UPT ;  /* 0x000000ff0400728c */ /* 0x001fd2000bf05270 */
[----:B------:R-:W-:Y:S05]  /*00c0*/  BRA.U UP0, `(.L_x_2) ;  /* 0x00000001001c7547 */ /* 0x000fea000b800000 */
[----:B------:R-:W0:Y:S01]  /*00d0*/  S2UR UR5, SR_CgaCtaId ;  /* 0x00000000000579c3 */ /* 0x000e220000008800 */
[----:B------:R-:W-:Y:S01]  /*00e0*/  UMOV UR4, 0x400 ;  /* 0x0000040000047882 */ /* 0x000fe20000000000 */
[----:B------:R-:W-:Y:S02]  /*00f0*/  IMAD.MOV.U32 R2, RZ, RZ, 0x522 ;  /* 0x00000522ff027424 */ /* 0x000fe400078e00ff */
[----:B------:R-:W-:Y:S01]  /*0100*/  IMAD.MOV.U32 R3, RZ, RZ, 0x42 ;  /* 0x00000042ff037424 */ /* 0x000fe200078e00ff */
[----:B0-----:R-:W-:-:S09]  /*0110*/  ULEA UR4, UR5, UR4, 0x18 ;  /* 0x0000000405047291 */ /* 0x001fd2000f8ec0ff */
[----:B------:R0:W-:Y:S01]  /*0120*/  STS.64 [UR4], R2 ;  /* 0x00000002ff007988 */ /* 0x0001e20008000a04 */
[----:B------:R-:W-:Y:S05]  /*0130*/  BRA `(.L_x_1) ;  /* 0x0000000000187947 */ /* 0x000fea0003800000 */
.L_x_2:
[----:B------:R-:W0:Y:S01]  /*0140*/  S2UR UR5, SR_CgaCtaId ;  /* 0x00000000000579c3 */ /* 0x000e220000008800 */
[----:B------:R-:W-:Y:S01]  /*0150*/  UMOV UR4, 0x400 ;  /* 0x0000040000047882 */ /* 0x000fe20000000000 */
[----:B------:R-:W-:Y:S02]  /*0160*/  IMAD.MOV.U32 R2, RZ, RZ, 0x208 ;  /* 0x00000208ff027424 */ /* 0x000fe400078e00ff */
[----:B------:R-:W-:Y:S01]  /*0170*/  IMAD.MOV.U32 R3, RZ, RZ, 0x58 ;  /* 0x00000058ff037424 */ /* 0x000fe200078e00ff */
[----:B0-----:R-:W-:-:S09]  /*0180*/  ULEA UR4, UR5, UR4, 0x18 ;  /* 0x0000000405047291 */ /* 0x001fd2000f8ec0ff */
[----:B------:R1:W-:Y:S03]  /*0190*/  STS.64 [UR4], R2 ;  /* 0x00000002ff007988 */ /* 0x0003e60008000a04 */
.L_x_1:
[----:B------:R-:W-:Y:S05]  /*01a0*/  BSYNC.RECONVERGENT B0 ;  /* 0x0000000000007941 */ /* 0x000fea0003800200 */
.L_x_0:
[----:B------:R-:W2:Y:S01]  /*01b0*/  S2R R9, SR_CgaCtaId ;  /* 0x0000000000097919 */ /* 0x000ea20000008800 */
[----:B------:R-:W-:Y:S01]  /*01c0*/  MOV R0, 0x400 ;  /* 0x0000040000007802 */ /* 0x000fe20000000f00 */
[----:B------:R-:W3:Y:S01]  /*01d0*/  LDCU.64 UR4, c[0x4][0x30] ;  /* 0x01000600ff0477ac */ /* 0x000ee20008000a00 */
[----:B------:R-:W4:Y:S01]  /*01e0*/  S2R R5, SR_SWINHI ;  /* 0x0000000000057919 */ /* 0x000f220000002f00 */
[----:B------:R-:W5:Y:S01]  /*01f0*/  S2R R14, SR_CTAID.X ;  /* 0x00000000000e7919 */ /* 0x000f620000002500 */
[----:B--2---:R-:W-:Y:S01]  /*0200*/  LEA R4, R9, R0, 0x18 ;  /* 0x0000000009047211 */ /* 0x004fe200078ec0ff */
[----:B------:R-:W-:Y:S01]  /*0210*/  BAR.SYNC.DEFER_BLOCKING 0x0 ;  /* 0x0000000000007b1d */ /* 0x000fe20000010000 */
[----:B------:R-:W-:-:S05]  /*0220*/  VIADD R0, R0, 0x4 ;  /* 0x0000000400007836 */ /* 0x000fca0000000000 */
[----:B------:R-:W-:Y:S02]  /*0230*/  LEA R0, R9, R0, 0x18 ;  /* 0x0000000009007211 */ /* 0x000fe400078ec0ff */
[----:B------:R-:W-:Y:S02]  /*0240*/  MOV R8, R4 ;  /* 0x0000000400087202 */ /* 0x000fe40000000f00 */
[-C--:B----4-:R-:W-:Y:S01]  /*0250*/  MOV R9, R5.reuse ;  /* 0x0000000500097202 */ /* 0x090fe20000000f00 */
[----:B-----5:R-:W-:Y:S01]  /*0260*/  STL.64 [R1], R14 ;  /* 0x0000000e01007387 */ /* 0x020fe20000100a00 */
[----:B------:R-:W-:Y:S02]  /*0270*/  MOV R10, R0 ;  /* 0x00000000000a7202 */ /* 0x000fe40000000f00 */
[----:B------:R-:W-:Y:S01]  /*0280*/  MOV R11, R5 ;  /* 0x00000005000b7202 */ /* 0x000fe20000000f00 */
[----:B---3--:R-:W-:Y:S01]  /*0290*/  IMAD.U32 R5, RZ, RZ, UR5 ;  /* 0x00000005ff057e24 */ /* 0x008fe2000f8e00ff */
[----:B------:R-:W-:Y:S01]  /*02a0*/  MOV R0, 0x0 ;  /* 0x0000000000007802 */ /* 0x000fe20000000f00 */
[----:B------:R-:W-:Y:S03]  /*02b0*/  STL.64 [R1+0x10], R8 ;  /* 0x0000100801007387 */ /* 0x000fe60000100a00 */
[----:B------:R2:W3:Y:S01]  /*02c0*/  LDC.64 R12, c[0x4][R0] ;  /* 0x01000000000c7b82 */ /* 0x0004e20000000a00 */
[----:B------:R-:W-:Y:S04]  /*02d0*/  STL.64 [R1+0x20], R10 ;  /* 0x0000200a01007387 */ /* 0x000fe80000100a00 */
[----:B01----:R0:W1:Y:S02]  /*02e0*/  LDS.64 R2, [R4] ;  /* 0x0000000004027984 */ /* 0x0030640000000a00 */
[----:B0-----:R-:W-:-:S02]  /*02f0*/  IMAD.U32 R4, RZ, RZ, UR4 ;  /* 0x00000004ff047e24 */ /* 0x001fc4000f8e00ff */
[----:B-1----:R2:W-:Y:S04]  /*0300*/  STL [R1+0x8], R2 ;  /* 0x0000080201007387 */ /* 0x0025e80000100800 */
[----:B---3--:R2:W-:Y:S02]  /*0310*/  STL [R1+0x18], R3 ;  /* 0x0000180301007387 */ /* 0x0085e40000100800 */
[----:B------:R-:W-:-:S07]  /*0320*/  LEPC R20, `(.L_x_3) ;  /* 0x000000001014794e */ /* 0x000fce0000000000 */
[----:B--2---:R-:W-:Y:S05]  /*0330*/  CALL.ABS.NOINC R12 ;  /* 0x000000000c007343 */ /* 0x004fea0003c00000 */
.L_x_3:
[----:B------:R-:W-:Y:S05]  /*0340*/  EXIT ;  /* 0x000000000000794d */ /* 0x000fea0003800000 */
.L_x_4:
[----:B------:R-:W-:-:S00]  /*0350*/  BRA `(.L_x_4) ;  /* 0xfffffffc00fc7947 */ /* 0x000fc0000383ffff */
[----:B------:R-:W-:-:S00]  /*0360*/  NOP ;  /* 0x0000000000007918 */ /* 0x000fc00000000000 */
        /* <DEDUP_REMOVED lines=9> */
.L_x_11:


//--------------------- .text._Z12demo1_kernelv   --------------------------
	.section	.text._Z12demo1_kernelv,"ax",@progbits
	.align	128
        .global         _Z12demo1_kernelv
        .type           _Z12demo1_kernelv,@function
        .size           _Z12demo1_kernelv,(.L_x_12 - _Z12demo1_kernelv)
        .other          _Z12demo1_kernelv,@"STO_CUDA_ENTRY STV_DEFAULT"
_Z12demo1_kernelv:
.text._Z12demo1_kernelv:
[----:B------:R-:W0:Y:S01]  /*0000*/  LDC R1, c[0x0][0x37c] ;  /* 0x0000df00ff017b82 */ /* 0x000e220000000800 */
[----:B------:R-:W1:Y:S01]  /*0010*/  S2R R3, SR_CgaCtaId ;  /* 0x0000000000037919 */ /* 0x000e620000008800 */
[----:B------:R-:W-:Y:S01]  /*0020*/  MOV R18, 0x400 ;  /* 0x0000040000127802 */ /* 0x000fe20000000f00 */
[----:B------:R-:W2:Y:S01]  /*0030*/  LDCU UR4, c[0x0][0x2f8] ;  /* 0x00005f00ff0477ac */ /* 0x000ea20008000800 */
[----:B0-----:R-:W-:Y:S01]  /*0040*/  VIADD R1, R1, 0xfffffff8 ;  /* 0xfffffff801017836 */ /* 0x001fe20000000000 */
[----:B------:R-:W0:Y:S01]  /*0050*/  S2R R5, SR_SWINHI ;  /* 0x0000000000057919 */ /* 0x000e220000002f00 */
[----:B------:R-:W-:Y:S01]  /*0060*/  MOV R2, 0x0 ;  /* 0x0000000000027802 */ /* 0x000fe20000000f00 */
[----:B------:R-:W3:Y:S03]  /*0070*/  LDCU UR5, c[0x0][0x2fc] ;  /* 0x00005f80ff0577ac */ /* 0x000ee60008000800 */
[----:B------:R4:W5:Y:S01]  /*0080*/  LDC.64 R10, c[0x4][R2] ;  /* 0x01000000020a7b82 */ /* 0x0009620000000a00 */
[----:B------:R-:W1:Y:S01]  /*0090*/  LDCU.64 UR6, c[0x4][0x8] ;  /* 0x01000100ff0677ac */ /* 0x000e620008000a00 */
[----:B--2---:R-:W-:-:S05]  /*00a0*/  IADD3 R17, P0, PT, R1, UR4, RZ ;  /* 0x0000000401117c10 */ /* 0x004fca000ff1e0ff */
[----:B---3--:R-:W-:Y:S02]  /*00b0*/  IMAD.X R16, RZ, RZ, UR5, P0 ;  /* 0x00000005ff107e24 */ /* 0x008fe400080e06ff */
[----:B------:R-:W-:Y:S02]  /*00c0*/  IMAD.MOV.U32 R6, RZ, RZ, R17 ;  /* 0x000000ffff067224 */ /* 0x000fe400078e0011 */
[----:B-1----:R-:W-:Y:S01]  /*00d0*/  IMAD.U32 R4, RZ, RZ, UR6 ;  /* 0x00000006ff047e24 */ /* 0x002fe2000f8e00ff */
[----:B------:R-:W-:Y:S02]  /*00e0*/  MOV R7, R16 ;  /* 0x0000001000077202 */ /* 0x000fe40000000f00 */
[----:B------:R-:W-:-:S04]  /*00f0*/  LEA R8, R3, R18, 0x18 ;  /* 0x0000001203087211 */ /* 0x000fc800078ec0ff */
[----:B------:R-:W-:Y:S02]  /*0100*/  MOV R8, R8 ;  /* 0x0000000800087202 */ /* 0x000fe40000000f00 */
[----:B0-----:R-:W-:Y:S01]  /*0110*/  MOV R9, R5 ;  /* 0x0000000500097202 */ /* 0x001fe20000000f00 */
[----:B------:R-:W-:-:S04]  /*0120*/  IMAD.U32 R5, RZ, RZ, UR7 ;  /* 0x00000007ff057e24 */ /* 0x000fc8000f8e00ff */
[----:B------:R4:W-:Y:S03]  /*0130*/  STL.64 [R1], R8 ;  /* 0x0000000801007387 */ /* 0x0009e60000100a00 */
[----:B------:R-:W-:-:S07]  /*0140*/  LEPC R20, `(.L_x_5) ;  /* 0x000000001014794e */ /* 0x000fce0000000000 */
[----:B----45:R-:W-:Y:S05]  /*0150*/  CALL.ABS.NOINC R10 ;  /* 0x000000000a007343 */ /* 0x030fea0003c00000 */
.L_x_5:
[----:B------:R-:W0:Y:S01]  /*0160*/  S2R R3, SR_CgaCtaId ;  /* 0x0000000000037919 */ /* 0x000e220000008800 */
[----:B------:R-:W-:Y:S01]  /*0170*/  VIADD R0, R18, 0x1800 ;  /* 0x0000180012007836 */ /* 0x000fe20000000000 */
[----:B------:R1:W2:Y:S01]  /*0180*/  LDC.64 R10, c[0x4][R2] ;  /* 0x01000000020a7b82 */ /* 0x0002a20000000a00 */
[----:B------:R-:W3:Y:S01]  /*0190*/  LDCU.64 UR4, c[0x4][0x10] ;  /* 0x01000200ff0477ac */ /* 0x000ee20008000a00 */
[----:B------:R-:W4:Y:S01]  /*01a0*/  S2R R5, SR_SWINHI ;  /* 0x0000000000057919 */ /* 0x000f220000002f00 */
[----:B------:R-:W-:Y:S01]  /*01b0*/  IMAD.MOV.U32 R6, RZ, RZ, R17 ;  /* 0x000000ffff067224 */ /* 0x000fe200078e0011 */
[----:B------:R-:W-:Y:S01]  /*01c0*/  MOV R7, R16 ;  /* 0x0000001000077202 */ /* 0x000fe20000000f00 */
[----:B---3--:R-:W-:Y:S01]  /*01d0*/  IMAD.U32 R4, RZ, RZ, UR4 ;  /* 0x00000004ff047e24 */ /* 0x008fe2000f8e00ff */
[----:B0-----:R-:W-:-:S04]  /*01e0*/  LEA R0, R3, R0, 0x18 ;  /* 0x0000000003007211 */ /* 0x001fc800078ec0ff */
[----:B------:R-:W-:Y:S02]  /*01f0*/  MOV R8, R0 ;  /* 0x0000000000087202 */ /* 0x000fe40000000f00 */
[----:B----4-:R-:W-:Y:S01]  /*0200*/  MOV R9, R5 ;  /* 0x0000000500097202 */ /* 0x010fe20000000f00 */
[----:B------:R-:W-:-:S04]  /*0210*/  IMAD.U32 R5, RZ, RZ, UR5 ;  /* 0x00000005ff057e24 */ /* 0x000fc8000f8e00ff */
[----:B------:R1:W-:Y:S03]  /*0220*/  STL.64 [R1], R8 ;  /* 0x0000000801007387 */ /* 0x0003e60000100a00 */
[----:B------:R-:W-:-:S07]  /*0230*/  LEPC R20, `(.L_x_6) ;  /* 0x000000001014794e */ /* 0x000fce0000000000 */
[----:B-12---:R-:W-:Y:S05]  /*0240*/  CALL.ABS.NOINC R10 ;  /* 0x000000000a007343 */ /* 0x006fea0003c00000 */
.L_x_6:
        /* <DEDUP_REMOVED lines=15> */
.L_x_7:
[----:B------:R-:W0:Y:S01]  /*0340*/  S2R R3, SR_CgaCtaId ;  /* 0x0000000000037919 */ /* 0x000e220000008800 */
[----:B------:R-:W-:Y:S01]  /*0350*/  VIADD R18, R18, 0x1810 ;  /* 0x0000181012127836 */ /* 0x000fe20000000000 */
[----:B------:R1:W2:Y:S01]  /*0360*/  LDC.64 R10, c[0x4][R2] ;  /* 0x01000000020a7b82 */ /* 0x0002a20000000a00 */
[----:B------:R-:W3:Y:S01]  /*0370*/  LDCU.64 UR4, c[0x4][0x20] ;  /* 0x01000400ff0477ac */ /* 0x000ee20008000a00 */
[----:B------:R-:W4:Y:S01]  /*0380*/  S2R R0, SR_SWINHI ;  /* 0x0000000000007919 */ /* 0x000f220000002f00 */
[----:B------:R-:W-:Y:S01]  /*0390*/  IMAD.MOV.U32 R6, RZ, RZ, R17 ;  /* 0x000000ffff067224 */ /* 0x000fe200078e0011 */
[----:B------:R-:W-:Y:S01]  /*03a0*/  MOV R7, R16 ;  /* 0x0000001000077202 */ /* 0x000fe20000000f00 */
[----:B---3--:R-:W-:Y:S02]  /*03b0*/  IMAD.U32 R4, RZ, RZ, UR4 ;  /* 0x00000004ff047e24 */ /* 0x008fe4000f8e00ff */
[----:B------:R-:W-:Y:S01]  /*03c0*/  IMAD.U32 R5, RZ, RZ, UR5 ;  /* 0x00000005ff057e24 */ /* 0x000fe2000f8e00ff */
[----:B0-----:R-:W-:-:S04]  /*03d0*/  LEA R3, R3, R18, 0x18 ;  /* 0x0000001203037211 */ /* 0x001fc800078ec0ff */
[----:B------:R-:W-:Y:S02]  /*03e0*/  MOV R8, R3 ;  /* 0x0000000300087202 */ /* 0x000fe40000000f00 */
[----:B----4-:R-:W-:-:S05]  /*03f0*/  MOV R9, R0 ;  /* 0x0000000000097202 */ /* 0x010fca0000000f00 */
[----:B------:R1:W-:Y:S02]  /*0400*/  STL.64 [R1], R8 ;  /* 0x0000000801007387 */ /* 0x0003e40000100a00 */
[----:B------:R-:W-:-:S07]  /*0410*/  LEPC R20, `(.L_x_8) ;  /* 0x000000001014794e */ /* 0x000fce0000000000 */
[----:B-12---:R-:W-:Y:S05]  /*0420*/  CALL.ABS.NOINC R10 ;  /* 0x000000000a007343 */ /* 0x006fea0003c00000 */
.L_x_8:
[----:B------:R-:W0:Y:S01]  /*0430*/  S2R R0, SR_TID.X ;  /* 0x0000000000007919 */ /* 0x000e220000002100 */
[----:B------:R-:W0:Y:S02]  /*0440*/  S2UR UR4, SR_CTAID.X ;  /* 0x00000000000479c3 */ /* 0x000e240000002500 */
[----:B0-----:R-:W-:-:S13]  /*0450*/  LOP3.LUT P0, RZ, R0, UR4, RZ, 0xfc, !PT ;  /* 0x0000000400ff7c12 */ /* 0x001fda000f80fcff */
[----:B------:R-:W-:Y:S05]  /*0460*/  @P0 EXIT ;  /* 0x000000000000094d */ /* 0x000fea0003800000 */
[----:B------:R-:W0:Y:S01]  /*0470*/  LDC.64 R2, c[0x4][R2] ;  /* 0x0100000002027b82 */ /* 0x000e220000000a00 */
[----:B------:R-:W1:Y:S01]  /*0480*/  LDCU.64 UR4, c[0x4][0x28] ;  /* 0x01000500ff0477ac */ /* 0x000e620008000a00 */
[----:B------:R-:W-:Y:S01]  /*0490*/  CS2R R6, SRZ ;  /* 0x0000000000067805 */ /* 0x000fe2000001ff00 */
[----:B-1----:R-:W-:Y:S02]  /*04a0*/  IMAD.U32 R4, RZ, RZ, UR4 ;  /* 0x00000004ff047e24 */ /* 0x002fe4000f8e00ff */
[----:B------:R-:W-:-:S07]  /*04b0*/  IMAD.U32 R5, RZ, RZ, UR5 ;  /* 0x00000005ff057e24 */ /* 0x000fce000f8e00ff */
[----:B------:R-:W-:-:S07]  /*04c0*/  LEPC R20, `(.L_x_9) ;  /* 0x000000001014794e */ /* 0x000fce0000000000 */
[----:B0-----:R-:W-:Y:S05]  /*04d0*/  CALL.ABS.NOINC R2 ;  /* 0x0000000002007343 */ /* 0x001fea0003c00000 */
.L_x_9:
[----:B------:R-:W-:Y:S05]  /*04e0*/  EXIT ;  /* 0x000000000000794d */ /* 0x000fea0003800000 */
.L_x_10:
        /* <DEDUP_REMOVED lines=9> */
.L_x_12:


//--------------------- .nv.global.init           --------------------------
	.section	.nv.global.init,"aw",@progbits
.nv.global.init:
	.type		$str$4,@object
	.size		$str$4,($str - $str$4)
$str$4:
        /*0000*/ 	.byte	0x52, 0x75, 0x6e, 0x6e, 0x69, 0x6e, 0x67, 0x20, 0x74, 0x68, 0x65, 0x20, 0x6b, 0x65, 0x72, 0x6e
        /*0010*/ 	.byte	0x65, 0x6c, 0x0a, 0x00
	.type		$str,@object
	.size		$str,($str$2 - $str)
$str:
        /*0014*/ 	.byte	0x54, 0x68, 0x65, 0x20, 0x53, 0x74, 0x61, 0x74, 0x69, 0x63, 0x20, 0x73, 0x68, 0x61, 0x72, 0x65
        /*0024*/ 	.byte	0x64, 0x2d, 0x6d, 0x65, 0x6d, 0x6f, 0x72, 0x79, 0x20, 0x61, 0x64, 0x64, 0x72, 0x65, 0x73, 0x73
        /*0034*/ 	.byte	0x20, 0x3d, 0x20, 0x25, 0x70, 0x0a, 0x00
	.type		$str$2,@object
	.size		$str$2,($str$1 - $str$2)
$str$2:
        /*003b*/ 	.byte	0x54, 0x68, 0x65, 0x20, 0x44, 0x79, 0x6e, 0x61, 0x6d, 0x69, 0x63, 0x20, 0x73, 0x68, 0x61, 0x72
        /*004b*/ 	.byte	0x65, 0x64, 0x2d, 0x6d, 0x65, 0x6d, 0x6f, 0x72, 0x79, 0x20, 0x61, 0x64, 0x64, 0x72, 0x65, 0x73
        /*005b*/ 	.byte	0x73, 0x20, 0x3d, 0x20, 0x25, 0x70, 0x0a, 0x00
	.type		$str$1,@object
	.size		$str$1,($str$3 - $str$1)
$str$1:
        /*0063*/ 	.byte	0x54, 0x68, 0x65, 0x20, 0x53, 0x74, 0x61, 0x74, 0x69, 0x63, 0x20, 0x73, 0x68, 0x61, 0x72, 0x65
        /*0073*/ 	.byte	0x64, 0x2d, 0x6d, 0x65, 0x6d, 0x6f, 0x72, 0x79, 0x32, 0x20, 0x61, 0x64, 0x64, 0x72, 0x65, 0x73
        /*0083*/ 	.byte	0x73, 0x20, 0x3d, 0x20, 0x25, 0x70, 0x0a, 0x00
	.type		$str$3,@object
	.size		$str$3,($str$5 - $str$3)
$str$3:
        /*008b*/ 	.byte	0x54, 0x68, 0x65, 0x20, 0x44, 0x79, 0x6e, 0x61, 0x6d, 0x69, 0x63, 0x20, 0x73, 0x68, 0x61, 0x72
        /*009b*/ 	.byte	0x65, 0x64, 0x2d, 0x6d, 0x65, 0x6d, 0x6f, 0x72, 0x79, 0x32, 0x20, 0x61, 0x64, 0x64, 0x72, 0x65
        /*00ab*/ 	.byte	0x73, 0x73, 0x20, 0x3d, 0x20, 0x25, 0x70, 0x0a, 0x00
	.type		$str$5,@object
	.size		$str$5,(.L_5 - $str$5)
$str$5:
        /*00b4*/ 	.byte	0x25, 0x64, 0x2e, 0x25, 0x64, 0x20, 0x73, 0x68, 0x61, 0x72, 0x65, 0x64, 0x5f, 0x76, 0x61, 0x6c
        /*00c4*/ 	.byte	0x75, 0x65, 0x31, 0x20, 0x3d, 0x20, 0x25, 0x64, 0x5b, 0x25, 0x70, 0x5d, 0x2c, 0x20, 0x73, 0x68
        /*00d4*/ 	.byte	0x61, 0x72, 0x65, 0x64, 0x5f, 0x76, 0x61, 0x6c, 0x75, 0x65, 0x32, 0x20, 0x3d, 0x20, 0x25, 0x64
        /*00e4*/ 	.byte	0x5b, 0x25, 0x70, 0x5d, 0x0a, 0x00
.L_5:


//--------------------- .nv.shared._Z12demo2_kernelv --------------------------
	.section	.nv.shared._Z12demo2_kernelv,"aw",@nobits
	.sectionflags	@""
	.align	16
.nv.shared._Z12demo2_kernelv:
	.zero		1040


//--------------------- .nv.shared.reserved.0     --------------------------
	.section	.nv.shared.reserved.0,"aw",@nobits
	.weak		__nv_reservedSMEM_offset_0_alias
	.size		__nv_reservedSMEM_offset_0_alias, 0, 64
	.other		__nv_reservedSMEM_offset_0_alias,@"STO_CUDA_RESERVED_SHARED STV_DEFAULT"
__nv_reservedSMEM_offset_0_alias:
	.zero		0
	.zero		64


//--------------------- .nv.shared._Z12demo1_kernelv --------------------------
	.section	.nv.shared._Z12demo1_kernelv,"aw",@nobits
	.sectionflags	@""
	.align	16
.nv.shared._Z12demo1_kernelv:
	.zero		7184


//--------------------- .nv.constant0._Z12demo2_kernelv --------------------------
	.section	.nv.constant0._Z12demo2_kernelv,"a",@progbits
	.sectionflags	@""
	.align	4
.nv.constant0._Z12demo2_kernelv:
	.zero		896


//--------------------- .nv.constant0._Z12demo1_kernelv --------------------------
	.section	.nv.constant0._Z12demo1_kernelv,"a",@progbits
	.sectionflags	@""
	.align	4
.nv.constant0._Z12demo1_kernelv:
	.zero		896


//--------------------- SYMBOLS --------------------------

	.type		.nv.reservedSmem.offset0,@object
	.size		.nv.reservedSmem.offset0,0x4
	.type		.nv.reservedSmem.cap,@object
	.size		.nv.reservedSmem.cap,0x4
	.type		vprintf,@function
